	.headerflags	@"EF_CUDA_TEXMODE_UNIFIED EF_CUDA_64BIT_ADDRESS EF_CUDA_ACCELERATORS EF_CUDA_SM90 EF_CUDA_VIRTUAL_SM(EF_CUDA_SM90)"
	.elftype	@"ET_EXEC"


//--------------------- .nv.info                  --------------------------
	.section	.nv.info,"",@"SHT_CUDA_INFO"
	.align	4


	//----- nvinfo : EIATTR_REGCOUNT
	.align		4
        /*0000*/ 	.byte	0x04, 0x2f
        /*0002*/ 	.short	(.L_3 - .L_2)
	.align		4
.L_2:
        /*0004*/ 	.word	index@(triton_poi_fused__native_batch_norm_legit_no_training_relu_4)
        /*0008*/ 	.word	0x00000012


	//----- nvinfo : EIATTR_MIN_STACK_SIZE
	.align		4
.L_3:
        /*000c*/ 	.byte	0x04, 0x12
        /*000e*/ 	.short	(.L_5 - .L_4)
	.align		4
.L_4:
        /*0010*/ 	.word	index@(triton_poi_fused__native_batch_norm_legit_no_training_relu_4)
        /*0014*/ 	.word	0x00000000


	//----- nvinfo : EIATTR_FRAME_SIZE
	.align		4
.L_5:
        /*0018*/ 	.byte	0x04, 0x11
        /*001a*/ 	.short	(.L_7 - .L_6)
	.align		4
.L_6:
        /*001c*/ 	.word	index@(triton_poi_fused__native_batch_norm_legit_no_training_relu_4)
        /*0020*/ 	.word	0x00000000


	//----- nvinfo : EIATTR_MIN_STACK_SIZE
	.align		4
.L_7:
        /*0024*/ 	.byte	0x04, 0x12
        /*0026*/ 	.short	(.L_9 - .L_8)
	.align		4
.L_8:
        /*0028*/ 	.word	index@(triton_poi_fused__native_batch_norm_legit_no_training_relu_4)
        /*002c*/ 	.word	0x00000000
.L_9:


//--------------------- .nv.info.triton_poi_fused__native_batch_norm_legit_no_training_relu_4 --------------------------
	.section	.nv.info.triton_poi_fused__native_batch_norm_legit_no_training_relu_4,"",@"SHT_CUDA_INFO"
	.sectionflags	@""
	.align	4


	//----- nvinfo : EIATTR_CUDA_API_VERSION
	.align		4
        /*0000*/ 	.byte	0x04, 0x37
        /*0002*/ 	.short	(.L_11 - .L_10)
.L_10:
        /*0004*/ 	.word	0x0000007c


	//----- nvinfo : EIATTR_KPARAM_INFO
	.align		4
.L_11:
        /*0008*/ 	.byte	0x04, 0x17
        /*000a*/ 	.short	(.L_13 - .L_12)
.L_12:
        /*000c*/ 	.word	0x00000000
        /*0010*/ 	.short	0x0006
        /*0012*/ 	.short	0x0030
        /*0014*/ 	.byte	0x00, 0xf0, 0x11, 0x00


	//----- nvinfo : EIATTR_KPARAM_INFO
	.align		4
.L_13:
        /*0018*/ 	.byte	0x04, 0x17
        /*001a*/ 	.short	(.L_15 - .L_14)
.L_14:
        /*001c*/ 	.word	0x00000000
        /*0020*/ 	.short	0x0005
        /*0022*/ 	.short	0x0028
        /*0024*/ 	.byte	0x00, 0xf4, 0x21, 0x00


	//----- nvinfo : EIATTR_KPARAM_INFO
	.align		4
.L_15:
        /*0028*/ 	.byte	0x04, 0x17
        /*002a*/ 	.short	(.L_17 - .L_16)
.L_16:
        /*002c*/ 	.word	0x00000000
        /*0030*/ 	.short	0x0004
        /*0032*/ 	.short	0x0020
        /*0034*/ 	.byte	0x00, 0xf4, 0x21, 0x00


	//----- nvinfo : EIATTR_KPARAM_INFO
	.align		4
.L_17:
        /*0038*/ 	.byte	0x04, 0x17
        /*003a*/ 	.short	(.L_19 - .L_18)
.L_18:
        /*003c*/ 	.word	0x00000000
        /*0040*/ 	.short	0x0003
        /*0042*/ 	.short	0x0018
        /*0044*/ 	.byte	0x00, 0xf4, 0x21, 0x00


	//----- nvinfo : EIATTR_KPARAM_INFO
	.align		4
.L_19:
        /*0048*/ 	.byte	0x04, 0x17
        /*004a*/ 	.short	(.L_21 - .L_20)
.L_20:
        /*004c*/ 	.word	0x00000000
        /*0050*/ 	.short	0x0002
        /*0052*/ 	.short	0x0010
        /*0054*/ 	.byte	0x00, 0xf4, 0x21, 0x00


	//----- nvinfo : EIATTR_KPARAM_INFO
	.align		4
.L_21:
        /*0058*/ 	.byte	0x04, 0x17
        /*005a*/ 	.short	(.L_23 - .L_22)
.L_22:
        /*005c*/ 	.word	0x00000000
        /*0060*/ 	.short	0x0001
        /*0062*/ 	.short	0x0008
        /*0064*/ 	.byte	0x00, 0xf4, 0x21, 0x00


	//----- nvinfo : EIATTR_KPARAM_INFO
	.align		4
.L_23:
        /*0068*/ 	.byte	0x04, 0x17
        /*006a*/ 	.short	(.L_25 - .L_24)
.L_24:
        /*006c*/ 	.word	0x00000000
        /*0070*/ 	.short	0x0000
        /*0072*/ 	.short	0x0000
        /*0074*/ 	.byte	0x00, 0xf4, 0x21, 0x00


	//----- nvinfo : EIATTR_SPARSE_MMA_MASK
	.align		4
.L_25:
        /*0078*/ 	.byte	0x03, 0x50
        /*007a*/ 	.short	0x0000


	//----- nvinfo : EIATTR_MAXREG_COUNT
	.align		4
        /*007c*/ 	.byte	0x03, 0x1b
        /*007e*/ 	.short	0x00ff


	//----- nvinfo : EIATTR_EXIT_INSTR_OFFSETS
	.align		4
        /*0080*/ 	.byte	0x04, 0x1c
        /*0082*/ 	.short	(.L_27 - .L_26)


	//   ....[0]....
.L_26:
        /*0084*/ 	.word	0x000003c0


	//----- nvinfo : EIATTR_REQNTID
	.align		4
.L_27:
        /*0088*/ 	.byte	0x04, 0x10
        /*008a*/ 	.short	(.L_29 - .L_28)
.L_28:
        /*008c*/ 	.word	0x00000100
        /*0090*/ 	.word	0x00000001
        /*0094*/ 	.word	0x00000001


	//----- nvinfo : EIATTR_CBANK_PARAM_SIZE
	.align		4
.L_29:
        /*0098*/ 	.byte	0x03, 0x19
        /*009a*/ 	.short	0x0034


	//----- nvinfo : EIATTR_PARAM_CBANK
	.align		4
        /*009c*/ 	.byte	0x04, 0x0a
        /*009e*/ 	.short	(.L_31 - .L_30)
	.align		4
.L_30:
        /*00a0*/ 	.word	index@(.nv.constant0.triton_poi_fused__native_batch_norm_legit_no_training_relu_4)
        /*00a4*/ 	.short	0x0210
        /*00a6*/ 	.short	0x0034


	//----- nvinfo : EIATTR_SW_WAR
	.align		4
.L_31:
        /*00a8*/ 	.byte	0x04, 0x36
        /*00aa*/ 	.short	(.L_33 - .L_32)
.L_32:
        /*00ac*/ 	.word	0x00000008
.L_33:


//--------------------- .nv.callgraph             --------------------------
	.section	.nv.callgraph,"",@"SHT_CUDA_CALLGRAPH"
	.align	4
	.sectionentsize	8
	.align		4
        /*0000*/ 	.word	0x00000000
	.align		4
        /*0004*/ 	.word	0xffffffff
	.align		4
        /*0008*/ 	.word	0x00000000
	.align		4
        /*000c*/ 	.word	0xfffffffe
	.align		4
        /*0010*/ 	.word	0x00000000
	.align		4
        /*0014*/ 	.word	0xfffffffd
	.align		4
        /*0018*/ 	.word	0x00000000
	.align		4
        /*001c*/ 	.word	0xfffffffc


//--------------------- .nv.constant4             --------------------------
	.section	.nv.constant4,"a",@progbits
	.align	8
	.align		8
.nv.constant4:
        /*0000*/ 	.dword	_$_str
	.align		8
        /*0008*/ 	.dword	_$_str_$_2


//--------------------- .text.triton_poi_fused__native_batch_norm_legit_no_training_relu_4 --------------------------
	.section	.text.triton_poi_fused__native_batch_norm_legit_no_training_relu_4,"ax",@progbits
	.align	128
        .global         triton_poi_fused__native_batch_norm_legit_no_training_relu_4
        .type           triton_poi_fused__native_batch_norm_legit_no_training_relu_4,@function
        .size           triton_poi_fused__native_batch_norm_legit_no_training_relu_4,(.L_x_1 - triton_poi_fused__native_batch_norm_legit_no_training_relu_4)
        .other          triton_poi_fused__native_batch_norm_legit_no_training_relu_4,@"STO_CUDA_ENTRY STV_DEFAULT"
triton_poi_fused__native_batch_norm_legit_no_training_relu_4:
.text.triton_poi_fused__native_batch_norm_legit_no_training_relu_4:
[----:B------:R-:W-:Y:S01]  /*0000*/  LDC R1, c[0x0][0x28] ;  /* 0x00000a00ff017b82 */ /* 0x000fe20000000800 */
[----:B------:R-:W1:Y:S07]  /*0010*/  S2R R0, SR_TID.X ;  /* 0x0000000000007919 */ /* 0x000e6e0000002100 */
[----:B------:R-:W2:Y:S01]  /*0020*/  LDC.64 R2, c[0x0][0x220] ;  /* 0x00008800ff027b82 */ /* 0x000ea20000000a00 */
[----:B------:R-:W-:Y:S01]  /*0030*/  ULDC.64 UR4, c[0x0][0x208] ;  /* 0x0000820000047ab9 */ /* 0x000fe20000000a00 */
[----:B------:R-:W3:Y:S06]  /*0040*/  S2R R5, SR_CTAID.X ;  /* 0x0000000000057919 */ /* 0x000eec0000002500 */
[----:B------:R-:W4:Y:S08]  /*0050*/  LDC.64 R6, c[0x0][0x218] ;  /* 0x00008600ff067b82 */ /* 0x000f300000000a00 */
[----:B------:R-:W5:Y:S08]  /*0060*/  LDC.64 R8, c[0x0][0x228] ;  /* 0x00008a00ff087b82 */ /* 0x000f700000000a00 */
[----:B------:R-:W5:Y:S01]  /*0070*/  LDC.64 R10, c[0x0][0x230] ;  /* 0x00008c00ff0a7b82 */ /* 0x000f620000000a00 */
[----:B-1----:R-:W-:-:S04]  /*0080*/  SHF.L.U32 R0, R0, 0x1, RZ ;  /* 0x0000000100007819 */ /* 0x002fc800000006ff */
[----:B------:R-:W-:-:S04]  /*0090*/  LOP3.LUT R0, R0, 0x1fe, RZ, 0xc0, !PT ;  /* 0x000001fe00007812 */ /* 0x000fc800078ec0ff */
[----:B---3--:R-:W-:-:S05]  /*00a0*/  LEA R0, R5, R0, 0x9 ;  /* 0x0000000005007211 */ /* 0x008fca00078e48ff */
[----:B------:R-:W-:-:S05]  /*00b0*/  IMAD.HI R4, R0, 0x2aaaaaab, RZ ;  /* 0x2aaaaaab00047827 */ /* 0x000fca00078e02ff */
[----:B------:R-:W-:-:S04]  /*00c0*/  SHF.R.U32.HI R5, RZ, 0x1f, R4 ;  /* 0x0000001fff057819 */ /* 0x000fc80000011604 */
[----:B------:R-:W-:-:S05]  /*00d0*/  LEA.HI R5, R4, R5, RZ, 0x1b ;  /* 0x0000000504057211 */ /* 0x000fca00078fd8ff */
[----:B------:R-:W-:Y:S02]  /*00e0*/  IMAD R13, R5, -0xc0, R0 ;  /* 0xffffff40050d7824 */ /* 0x000fe400078e0200 */
[----:B------:R-:W1:Y:S02]  /*00f0*/  LDC.64 R4, c[0x0][0x210] ;  /* 0x00008400ff047b82 */ /* 0x000e640000000a00 */
[----:B--2---:R-:W-:-:S06]  /*0100*/  IMAD.WIDE R2, R13, 0x4, R2 ;  /* 0x000000040d027825 */ /* 0x004fcc00078e0202 */
[----:B------:R-:W2:Y:S01]  /*0110*/  LDG.E.EL.64 R2, desc[UR4][R2.64] ;  /* 0x0000000402027981 */ /* 0x000ea2000c2e1b00 */
[----:B----4-:R-:W-:-:S04]  /*0120*/  IMAD.WIDE R6, R13, 0x4, R6 ;  /* 0x000000040d067825 */ /* 0x010fc800078e0206 */
[C---:B-----5:R-:W-:Y:S02]  /*0130*/  IMAD.WIDE R8, R13.reuse, 0x4, R8 ;  /* 0x000000040d087825 */ /* 0x060fe400078e0208 */
[----:B------:R-:W3:Y:S02]  /*0140*/  LDG.E.EL.64 R6, desc[UR4][R6.64] ;  /* 0x0000000406067981 */ /* 0x000ee4000c2e1b00 */
[----:B0-----:R-:W-:Y:S02]  /*0150*/  IMAD.WIDE R10, R13, 0x4, R10 ;  /* 0x000000040d0a7825 */ /* 0x001fe400078e020a */
[----:B------:R-:W4:Y:S04]  /*0160*/  LDG.E.EL.64 R8, desc[UR4][R8.64] ;  /* 0x0000000408087981 */ /* 0x000f28000c2e1b00 */
[----:B------:R-:W4:Y:S01]  /*0170*/  LDG.E.EL.64 R10, desc[UR4][R10.64] ;  /* 0x000000040a0a7981 */ /* 0x000f22000c2e1b00 */
[----:B-1----:R-:W-:-:S06]  /*0180*/  IMAD.WIDE R4, R0, 0x4, R4 ;  /* 0x0000000400047825 */ /* 0x002fcc00078e0204 */
[----:B------:R-:W3:Y:S01]  /*0190*/  LDG.E.64 R4, desc[UR4][R4.64] ;  /* 0x0000000404047981 */ /* 0x000ee2000c1e1b00 */
[----:B------:R-:W-:Y:S01]  /*01a0*/  HFMA2.MMA R14, -RZ, RZ, 1.625, 0 ;  /* 0x3e800000ff0e7435 */ /* 0x000fe200000001ff */
[----:B--2---:R-:W-:Y:S01]  /*01b0*/  FADD R2, R2, 0.0010000000474974513054 ;  /* 0x3a83126f02027421 */ /* 0x004fe20000000000 */
[----:B------:R-:W-:-:S03]  /*01c0*/  FADD R3, R3, 0.0010000000474974513054 ;  /* 0x3a83126f03037421 */ /* 0x000fc60000000000 */
[----:B------:R-:W0:Y:S08]  /*01d0*/  MUFU.SQRT R12, R2 ;  /* 0x00000002000c7308 */ /* 0x000e300000002000 */
[----:B------:R1:W2:Y:S01]  /*01e0*/  MUFU.SQRT R13, R3 ;  /* 0x00000003000d7308 */ /* 0x0002a20000002000 */
[C---:B0-----:R-:W-:Y:S02]  /*01f0*/  FSETP.GT.AND P0, PT, R12.reuse, 8.50705917302346158658e+37, PT ;  /* 0x7e8000000c00780b */ /* 0x041fe40003f04000 */
[----:B------:R-:W-:Y:S01]  /*0200*/  FSETP.GEU.AND P2, PT, R12, 1.175494350822287508e-38, PT ;  /* 0x008000000c00780b */ /* 0x000fe20003f4e000 */
[----:B-1----:R-:W0:Y:S01]  /*0210*/  LDC.64 R2, c[0x0][0x238] ;  /* 0x00008e00ff027b82 */ /* 0x002e220000000a00 */
[----:B--2---:R-:W-:-:S02]  /*0220*/  FSETP.GT.AND P1, PT, R13, 8.50705917302346158658e+37, PT ;  /* 0x7e8000000d00780b */ /* 0x004fc40003f24000 */
[----:B------:R-:W-:-:S07]  /*0230*/  FSETP.GEU.AND P3, PT, R13, 1.175494350822287508e-38, PT ;  /* 0x008000000d00780b */ /* 0x000fce0003f6e000 */
[----:B------:R-:W-:-:S04]  /*0240*/  @P0 FMUL R12, R12, 0.25 ;  /* 0x3e8000000c0c0820 */ /* 0x000fc80000400000 */
[----:B------:R-:W-:Y:S01]  /*0250*/  @!P2 FMUL R12, R12, 16777216 ;  /* 0x4b8000000c0ca820 */ /* 0x000fe20000400000 */
[----:B------:R-:W-:-:S04]  /*0260*/  @P1 FMUL R13, R13, 0.25 ;  /* 0x3e8000000d0d1820 */ /* 0x000fc80000400000 */
[----:B------:R-:W-:Y:S01]  /*0270*/  @!P3 FMUL R13, R13, 16777216 ;  /* 0x4b8000000d0db820 */ /* 0x000fe20000400000 */
[----:B------:R-:W1:Y:S01]  /*0280*/  MUFU.RCP R12, R12 ;  /* 0x0000000c000c7308 */ /* 0x000e620000001000 */
[----:B------:R-:W-:-:S07]  /*0290*/  FSEL R15, R14, 1, P0 ;  /* 0x3f8000000e0f7808 */ /* 0x000fce0000000000 */
[----:B------:R-:W2:Y:S01]  /*02a0*/  MUFU.RCP R13, R13 ;  /* 0x0000000d000d7308 */ /* 0x000ea20000001000 */
[----:B------:R-:W-:Y:S01]  /*02b0*/  FSEL R14, R14, 1, P1 ;  /* 0x3f8000000e0e7808 */ /* 0x000fe20000800000 */
[----:B------:R-:W-:-:S04]  /*02c0*/  @!P2 FMUL R15, R15, 16777216 ;  /* 0x4b8000000f0fa820 */ /* 0x000fc80000400000 */
[----:B------:R-:W-:Y:S01]  /*02d0*/  @!P3 FMUL R14, R14, 16777216 ;  /* 0x4b8000000e0eb820 */ /* 0x000fe20000400000 */
[----:B---3--:R-:W-:Y:S01]  /*02e0*/  FADD R5, R5, -R7 ;  /* 0x8000000705057221 */ /* 0x008fe20000000000 */
[----:B------:R-:W-:Y:S01]  /*02f0*/  FADD R4, R4, -R6 ;  /* 0x8000000604047221 */ /* 0x000fe20000000000 */
[----:B-1----:R-:W-:Y:S01]  /*0300*/  FMUL R15, R12, R15 ;  /* 0x0000000f0c0f7220 */ /* 0x002fe20000400000 */
[----:B--2---:R-:W-:-:S03]  /*0310*/  FMUL R14, R13, R14 ;  /* 0x0000000e0d0e7220 */ /* 0x004fc60000400000 */
[----:B------:R-:W-:Y:S01]  /*0320*/  FMUL R15, R4, R15 ;  /* 0x0000000f040f7220 */ /* 0x000fe20000400000 */
[----:B------:R-:W-:-:S03]  /*0330*/  FMUL R14, R5, R14 ;  /* 0x0000000e050e7220 */ /* 0x000fc60000400000 */
[----:B----4-:R-:W-:Y:S01]  /*0340*/  FFMA R8, R8, R15, R10 ;  /* 0x0000000f08087223 */ /* 0x010fe2000000000a */
[----:B------:R-:W-:-:S04]  /*0350*/  FFMA R9, R9, R14, R11 ;  /* 0x0000000e09097223 */ /* 0x000fc8000000000b */
[----:B------:R-:W-:Y:S02]  /*0360*/  FSETP.GEU.AND P0, PT, R8, RZ, PT ;  /* 0x000000ff0800720b */ /* 0x000fe40003f0e000 */
[C---:B------:R-:W-:Y:S01]  /*0370*/  FSETP.GEU.AND P1, PT, R9.reuse, RZ, PT ;  /* 0x000000ff0900720b */ /* 0x040fe20003f2e000 */
[----:B0-----:R-:W-:Y:S01]  /*0380*/  IMAD.WIDE R2, R0, 0x4, R2 ;  /* 0x0000000400027825 */ /* 0x001fe200078e0202 */
[----:B------:R-:W-:Y:S02]  /*0390*/  FSEL R8, R8, RZ, P0 ;  /* 0x000000ff08087208 */ /* 0x000fe40000000000 */
[----:B------:R-:W-:-:S05]  /*03a0*/  FSEL R9, R9, RZ, P1 ;  /* 0x000000ff09097208 */ /* 0x000fca0000800000 */
[----:B------:R-:W-:Y:S01]  /*03b0*/  STG.E.64 desc[UR4][R2.64], R8 ;  /* 0x0000000802007986 */ /* 0x000fe2000c101b04 */
[----:B------:R-:W-:Y:S05]  /*03c0*/  EXIT ;  /* 0x000000000000794d */ /* 0x000fea0003800000 */
.L_x_0:
[----:B------:R-:W-:-:S00]  /*03d0*/  BRA `(.L_x_0) ;  /* 0xfffffffc00fc7947 */ /* 0x000fc0000383ffff */
[----:B------:R-:W-:-:S00]  /*03e0*/  NOP ;  /* 0x0000000000007918 */ /* 0x000fc00000000000 */
        /* <DEDUP_REMOVED lines=9> */
.L_x_1:


//--------------------- .nv.global.init           --------------------------
	.section	.nv.global.init,"aw",@progbits
.nv.global.init:
	.type		_$_str,@object
	.size		_$_str,(_$_str_$_2 - _$_str)
_$_str:
        /*0000*/ 	.byte	0x5f, 0x5f, 0x43, 0x55, 0x44, 0x41, 0x5f, 0x46, 0x54, 0x5a, 0x00
	.type		_$_str_$_2,@object
	.size		_$_str_$_2,(.L_1 - _$_str_$_2)
_$_str_$_2:
        /*000b*/ 	.byte	0x5f, 0x5f, 0x43, 0x55, 0x44, 0x41, 0x5f, 0x50, 0x52, 0x45, 0x43, 0x5f, 0x53, 0x51, 0x52, 0x54
        /*001b*/ 	.byte	0x00
.L_1:


//--------------------- .nv.constant0.triton_poi_fused__native_batch_norm_legit_no_training_relu_4 --------------------------
	.section	.nv.constant0.triton_poi_fused__native_batch_norm_legit_no_training_relu_4,"a",@progbits
	.sectionflags	@""
	.align	4
.nv.constant0.triton_poi_fused__native_batch_norm_legit_no_training_relu_4:
	.zero		580
